	.headerflags	@"EF_CUDA_TEXMODE_UNIFIED EF_CUDA_64BIT_ADDRESS EF_CUDA_ACCELERATORS EF_CUDA_SM90 EF_CUDA_VIRTUAL_SM(EF_CUDA_SM90)"
	.elftype	@"ET_EXEC"


//--------------------- .nv.info                  --------------------------
	.section	.nv.info,"",@"SHT_CUDA_INFO"
	.align	4


	//----- nvinfo : EIATTR_REGCOUNT
	.align		4
        /*0000*/ 	.byte	0x04, 0x2f
        /*0002*/ 	.short	(.L_1 - .L_0)
	.align		4
.L_0:
        /*0004*/ 	.word	index@(triton_poi_fused_convolution_max_pool2d_with_indices_relu_sgn_sub_14)
        /*0008*/ 	.word	0x00000011


	//----- nvinfo : EIATTR_MIN_STACK_SIZE
	.align		4
.L_1:
        /*000c*/ 	.byte	0x04, 0x12
        /*000e*/ 	.short	(.L_3 - .L_2)
	.align		4
.L_2:
        /*0010*/ 	.word	index@(triton_poi_fused_convolution_max_pool2d_with_indices_relu_sgn_sub_14)
        /*0014*/ 	.word	0x00000000


	//----- nvinfo : EIATTR_FRAME_SIZE
	.align		4
.L_3:
        /*0018*/ 	.byte	0x04, 0x11
        /*001a*/ 	.short	(.L_5 - .L_4)
	.align		4
.L_4:
        /*001c*/ 	.word	index@(triton_poi_fused_convolution_max_pool2d_with_indices_relu_sgn_sub_14)
        /*0020*/ 	.word	0x00000000


	//----- nvinfo : EIATTR_MIN_STACK_SIZE
	.align		4
.L_5:
        /*0024*/ 	.byte	0x04, 0x12
        /*0026*/ 	.short	(.L_7 - .L_6)
	.align		4
.L_6:
        /*0028*/ 	.word	index@(triton_poi_fused_convolution_max_pool2d_with_indices_relu_sgn_sub_14)
        /*002c*/ 	.word	0x00000000
.L_7:


//--------------------- .nv.info.triton_poi_fused_convolution_max_pool2d_with_indices_relu_sgn_sub_14 --------------------------
	.section	.nv.info.triton_poi_fused_convolution_max_pool2d_with_indices_relu_sgn_sub_14,"",@"SHT_CUDA_INFO"
	.sectionflags	@""
	.align	4


	//----- nvinfo : EIATTR_CUDA_API_VERSION
	.align		4
        /*0000*/ 	.byte	0x04, 0x37
        /*0002*/ 	.short	(.L_9 - .L_8)
.L_8:
        /*0004*/ 	.word	0x0000007c


	//----- nvinfo : EIATTR_KPARAM_INFO
	.align		4
.L_9:
        /*0008*/ 	.byte	0x04, 0x17
        /*000a*/ 	.short	(.L_11 - .L_10)
.L_10:
        /*000c*/ 	.word	0x00000000
        /*0010*/ 	.short	0x0004
        /*0012*/ 	.short	0x0020
        /*0014*/ 	.byte	0x00, 0xf0, 0x11, 0x00


	//----- nvinfo : EIATTR_KPARAM_INFO
	.align		4
.L_11:
        /*0018*/ 	.byte	0x04, 0x17
        /*001a*/ 	.short	(.L_13 - .L_12)
.L_12:
        /*001c*/ 	.word	0x00000000
        /*0020*/ 	.short	0x0003
        /*0022*/ 	.short	0x0018
        /*0024*/ 	.byte	0x00, 0xf4, 0x21, 0x00


	//----- nvinfo : EIATTR_KPARAM_INFO
	.align		4
.L_13:
        /*0028*/ 	.byte	0x04, 0x17
        /*002a*/ 	.short	(.L_15 - .L_14)
.L_14:
        /*002c*/ 	.word	0x00000000
        /*0030*/ 	.short	0x0002
        /*0032*/ 	.short	0x0010
        /*0034*/ 	.byte	0x00, 0xf4, 0x21, 0x00


	//----- nvinfo : EIATTR_KPARAM_INFO
	.align		4
.L_15:
        /*0038*/ 	.byte	0x04, 0x17
        /*003a*/ 	.short	(.L_17 - .L_16)
.L_16:
        /*003c*/ 	.word	0x00000000
        /*0040*/ 	.short	0x0001
        /*0042*/ 	.short	0x0008
        /*0044*/ 	.byte	0x00, 0xf4, 0x21, 0x00


	//----- nvinfo : EIATTR_KPARAM_INFO
	.align		4
.L_17:
        /*0048*/ 	.byte	0x04, 0x17
        /*004a*/ 	.short	(.L_19 - .L_18)
.L_18:
        /*004c*/ 	.word	0x00000000
        /*0050*/ 	.short	0x0000
        /*0052*/ 	.short	0x0000
        /*0054*/ 	.byte	0x00, 0xf4, 0x21, 0x00


	//----- nvinfo : EIATTR_SPARSE_MMA_MASK
	.align		4
.L_19:
        /*0058*/ 	.byte	0x03, 0x50
        /*005a*/ 	.short	0x0000


	//----- nvinfo : EIATTR_MAXREG_COUNT
	.align		4
        /*005c*/ 	.byte	0x03, 0x1b
        /*005e*/ 	.short	0x00ff


	//----- nvinfo : EIATTR_EXIT_INSTR_OFFSETS
	.align		4
        /*0060*/ 	.byte	0x04, 0x1c
        /*0062*/ 	.short	(.L_21 - .L_20)


	//   ....[0]....
.L_20:
        /*0064*/ 	.word	0x00000330


	//----- nvinfo : EIATTR_REQNTID
	.align		4
.L_21:
        /*0068*/ 	.byte	0x04, 0x10
        /*006a*/ 	.short	(.L_23 - .L_22)
.L_22:
        /*006c*/ 	.word	0x00000100
        /*0070*/ 	.word	0x00000001
        /*0074*/ 	.word	0x00000001


	//----- nvinfo : EIATTR_CBANK_PARAM_SIZE
	.align		4
.L_23:
        /*0078*/ 	.byte	0x03, 0x19
        /*007a*/ 	.short	0x0024


	//----- nvinfo : EIATTR_PARAM_CBANK
	.align		4
        /*007c*/ 	.byte	0x04, 0x0a
        /*007e*/ 	.short	(.L_25 - .L_24)
	.align		4
.L_24:
        /*0080*/ 	.word	index@(.nv.constant0.triton_poi_fused_convolution_max_pool2d_with_indices_relu_sgn_sub_14)
        /*0084*/ 	.short	0x0210
        /*0086*/ 	.short	0x0024


	//----- nvinfo : EIATTR_SW_WAR
	.align		4
.L_25:
        /*0088*/ 	.byte	0x04, 0x36
        /*008a*/ 	.short	(.L_27 - .L_26)
.L_26:
        /*008c*/ 	.word	0x00000008
.L_27:


//--------------------- .nv.callgraph             --------------------------
	.section	.nv.callgraph,"",@"SHT_CUDA_CALLGRAPH"
	.align	4
	.sectionentsize	8
	.align		4
        /*0000*/ 	.word	0x00000000
	.align		4
        /*0004*/ 	.word	0xffffffff
	.align		4
        /*0008*/ 	.word	0x00000000
	.align		4
        /*000c*/ 	.word	0xfffffffe
	.align		4
        /*0010*/ 	.word	0x00000000
	.align		4
        /*0014*/ 	.word	0xfffffffd
	.align		4
        /*0018*/ 	.word	0x00000000
	.align		4
        /*001c*/ 	.word	0xfffffffc


//--------------------- .text.triton_poi_fused_convolution_max_pool2d_with_indices_relu_sgn_sub_14 --------------------------
	.section	.text.triton_poi_fused_convolution_max_pool2d_with_indices_relu_sgn_sub_14,"ax",@progbits
	.align	128
        .global         triton_poi_fused_convolution_max_pool2d_with_indices_relu_sgn_sub_14
        .type           triton_poi_fused_convolution_max_pool2d_with_indices_relu_sgn_sub_14,@function
        .size           triton_poi_fused_convolution_max_pool2d_with_indices_relu_sgn_sub_14,(.L_x_1 - triton_poi_fused_convolution_max_pool2d_with_indices_relu_sgn_sub_14)
        .other          triton_poi_fused_convolution_max_pool2d_with_indices_relu_sgn_sub_14,@"STO_CUDA_ENTRY STV_DEFAULT"
triton_poi_fused_convolution_max_pool2d_with_indices_relu_sgn_sub_14:
.text.triton_poi_fused_convolution_max_pool2d_with_indices_relu_sgn_sub_14:
[----:B------:R-:W-:Y:S01]  /*0000*/  LDC R1, c[0x0][0x28] ;  /* 0x00000a00ff017b82 */ /* 0x000fe20000000800 */
[----:B------:R-:W1:Y:S07]  /*0010*/  S2R R0, SR_TID.X ;  /* 0x0000000000007919 */ /* 0x000e6e0000002100 */
[----:B------:R-:W2:Y:S01]  /*0020*/  LDC.64 R10, c[0x0][0x220] ;  /* 0x00008800ff0a7b82 */ /* 0x000ea20000000a00 */
[----:B------:R-:W-:Y:S01]  /*0030*/  ULDC.64 UR4, c[0x0][0x208] ;  /* 0x0000820000047ab9 */ /* 0x000fe20000000a00 */
[----:B------:R-:W3:Y:S06]  /*0040*/  S2R R7, SR_CTAID.X ;  /* 0x0000000000077919 */ /* 0x000eec0000002500 */
[----:B------:R-:W4:Y:S08]  /*0050*/  LDC.64 R4, c[0x0][0x218] ;  /* 0x00008600ff047b82 */ /* 0x000f300000000a00 */
[----:B------:R-:W5:Y:S01]  /*0060*/  LDC.64 R2, c[0x0][0x210] ;  /* 0x00008400ff027b82 */ /* 0x000f620000000a00 */
[----:B-1----:R-:W-:Y:S01]  /*0070*/  IMAD.SHL.U32 R0, R0, 0x2, RZ ;  /* 0x0000000200007824 */ /* 0x002fe200078e00ff */
[----:B---3--:R-:W-:-:S04]  /*0080*/  SHF.R.S32.HI R6, RZ, 0x16, R7 ;  /* 0x00000016ff067819 */ /* 0x008fc80000011407 */
[----:B------:R-:W-:-:S05]  /*0090*/  LOP3.LUT R0, R0, 0x1fe, RZ, 0xc0, !PT ;  /* 0x000001fe00007812 */ /* 0x000fca00078ec0ff */
[----:B------:R-:W-:Y:S01]  /*00a0*/  IMAD R0, R7, 0x200, R0 ;  /* 0x0000020007007824 */ /* 0x000fe200078e0200 */
[----:B------:R-:W-:-:S03]  /*00b0*/  SGXT R7, R6, 0x1 ;  /* 0x000000010607781a */ /* 0x000fc60000000200 */
[----:B----4-:R-:W-:Y:S01]  /*00c0*/  IMAD.WIDE R4, R0, 0x4, R4 ;  /* 0x0000000400047825 */ /* 0x010fe200078e0204 */
[----:B------:R-:W-:-:S03]  /*00d0*/  LEA.HI R7, R7, R0, RZ, 0x7 ;  /* 0x0000000007077211 */ /* 0x000fc600078f38ff */
[C---:B-----5:R-:W-:Y:S01]  /*00e0*/  IMAD.WIDE R2, R0.reuse, 0x4, R2 ;  /* 0x0000000400027825 */ /* 0x060fe200078e0202 */
[----:B------:R-:W-:Y:S01]  /*00f0*/  LOP3.LUT R7, R7, 0xffffff80, RZ, 0xc0, !PT ;  /* 0xffffff8007077812 */ /* 0x000fe200078ec0ff */
[----:B------:R-:W3:Y:S04]  /*0100*/  LDG.E.64 R8, desc[UR4][R4.64] ;  /* 0x0000000404087981 */ /* 0x000ee8000c1e1b00 */
[----:B------:R-:W-:-:S04]  /*0110*/  IMAD.IADD R7, R0, 0x1, -R7 ;  /* 0x0000000100077824 */ /* 0x000fc800078e0a07 */
[----:B--2---:R-:W-:Y:S02]  /*0120*/  IMAD.WIDE R10, R7, 0x4, R10 ;  /* 0x00000004070a7825 */ /* 0x004fe400078e020a */
[----:B------:R-:W2:Y:S04]  /*0130*/  LDG.E.64 R6, desc[UR4][R2.64] ;  /* 0x0000000402067981 */ /* 0x000ea8000c1e1b00 */
[----:B------:R-:W3:Y:S02]  /*0140*/  LDG.E.EL.64 R10, desc[UR4][R10.64] ;  /* 0x000000040a0a7981 */ /* 0x000ee4000c2e1b00 */
[----:B---3--:R-:W-:Y:S01]  /*0150*/  FADD R12, R10, R8 ;  /* 0x000000080a0c7221 */ /* 0x008fe20000000000 */
[C---:B--2---:R-:W-:Y:S01]  /*0160*/  FSETP.GEU.AND P1, PT, R6.reuse, -R10, PT ;  /* 0x8000000a0600720b */ /* 0x044fe20003f2e000 */
[----:B------:R-:W-:Y:S01]  /*0170*/  FADD R6, R6, R10 ;  /* 0x0000000a06067221 */ /* 0x000fe20000000000 */
[----:B------:R-:W-:-:S04]  /*0180*/  FSETP.GEU.AND P2, PT, R10, -R8, PT ;  /* 0x800000080a00720b */ /* 0x000fc80003f4e000 */
[----:B------:R-:W-:Y:S01]  /*0190*/  FSEL R8, R12, RZ, P2 ;  /* 0x000000ff0c087208 */ /* 0x000fe20001000000 */
[C---:B------:R-:W-:Y:S01]  /*01a0*/  FADD R12, R11.reuse, R9 ;  /* 0x000000090b0c7221 */ /* 0x040fe20000000000 */
[----:B------:R-:W-:Y:S02]  /*01b0*/  FSEL R6, R6, RZ, P1 ;  /* 0x000000ff06067208 */ /* 0x000fe40000800000 */
[----:B------:R-:W-:Y:S02]  /*01c0*/  FSETP.GEU.AND P2, PT, R11, -R9, PT ;  /* 0x800000090b00720b */ /* 0x000fe40003f4e000 */
[C---:B------:R-:W-:Y:S01]  /*01d0*/  FSETP.GEU.AND P0, PT, R7.reuse, -R11, PT ;  /* 0x8000000b0700720b */ /* 0x040fe20003f0e000 */
[----:B------:R-:W-:Y:S01]  /*01e0*/  FADD R7, R7, R11 ;  /* 0x0000000b07077221 */ /* 0x000fe20000000000 */
[----:B------:R-:W-:Y:S02]  /*01f0*/  FSETP.GT.AND P1, PT, R8, R6, PT ;  /* 0x000000060800720b */ /* 0x000fe40003f24000 */
[----:B------:R-:W-:-:S02]  /*0200*/  FSEL R9, R12, RZ, P2 ;  /* 0x000000ff0c097208 */ /* 0x000fc40001000000 */
[----:B------:R-:W-:Y:S02]  /*0210*/  FSETP.GEU.AND P2, PT, R8, R6, PT ;  /* 0x000000060800720b */ /* 0x000fe40003f4e000 */
[----:B------:R-:W-:Y:S02]  /*0220*/  FSEL R7, R7, RZ, P0 ;  /* 0x000000ff07077208 */ /* 0x000fe40000000000 */
[----:B------:R-:W-:Y:S02]  /*0230*/  SEL R10, RZ, 0x1, !P1 ;  /* 0x00000001ff0a7807 */ /* 0x000fe40004800000 */
[CC--:B------:R-:W-:Y:S02]  /*0240*/  FSETP.GT.AND P0, PT, R9.reuse, R7.reuse, PT ;  /* 0x000000070900720b */ /* 0x0c0fe40003f04000 */
[----:B------:R-:W-:Y:S02]  /*0250*/  CS2R R12, SRZ ;  /* 0x00000000000c7805 */ /* 0x000fe4000001ff00 */
[----:B------:R-:W-:Y:S01]  /*0260*/  FSETP.GEU.AND P3, PT, R9, R7, PT ;  /* 0x000000070900720b */ /* 0x000fe20003f6e000 */
[----:B------:R-:W-:-:S02]  /*0270*/  @!P1 IMAD.MOV R12, RZ, RZ, -0x1 ;  /* 0xffffffffff0c9424 */ /* 0x000fc400078e02ff */
[----:B------:R-:W-:Y:S02]  /*0280*/  @P2 IMAD.MOV R12, RZ, RZ, R10 ;  /* 0x000000ffff0c2224 */ /* 0x000fe400078e020a */
[----:B------:R-:W1:Y:S01]  /*0290*/  LDC.64 R10, c[0x0][0x228] ;  /* 0x00008a00ff0a7b82 */ /* 0x000e620000000a00 */
[----:B------:R-:W-:-:S03]  /*02a0*/  SEL R14, RZ, 0x1, !P0 ;  /* 0x00000001ff0e7807 */ /* 0x000fc60004000000 */
[----:B------:R-:W-:-:S04]  /*02b0*/  @!P0 IMAD.MOV R13, RZ, RZ, -0x1 ;  /* 0xffffffffff0d8424 */ /* 0x000fc800078e02ff */
[----:B------:R-:W-:Y:S01]  /*02c0*/  @P3 IMAD.MOV R13, RZ, RZ, R14 ;  /* 0x000000ffff0d3224 */ /* 0x000fe200078e020e */
[----:B------:R-:W-:Y:S08]  /*02d0*/  I2F.S16 R12, R12 ;  /* 0x0000000c000c7306 */ /* 0x000ff00000101400 */
[----:B------:R-:W2:Y:S01]  /*02e0*/  I2F.S16 R13, R13 ;  /* 0x0000000d000d7306 */ /* 0x000ea20000101400 */
[----:B------:R-:W-:Y:S04]  /*02f0*/  STG.E.64 desc[UR4][R2.64], R6 ;  /* 0x0000000602007986 */ /* 0x000fe8000c101b04 */
[----:B------:R-:W-:Y:S01]  /*0300*/  STG.E.64 desc[UR4][R4.64], R8 ;  /* 0x0000000804007986 */ /* 0x000fe2000c101b04 */
[----:B-1----:R-:W-:-:S05]  /*0310*/  IMAD.WIDE R10, R0, 0x4, R10 ;  /* 0x00000004000a7825 */ /* 0x002fca00078e020a */
[----:B--2---:R-:W-:Y:S01]  /*0320*/  STG.E.64 desc[UR4][R10.64], R12 ;  /* 0x0000000c0a007986 */ /* 0x004fe2000c101b04 */
[----:B------:R-:W-:Y:S05]  /*0330*/  EXIT ;  /* 0x000000000000794d */ /* 0x000fea0003800000 */
.L_x_0:
[----:B------:R-:W-:-:S00]  /*0340*/  BRA `(.L_x_0) ;  /* 0xfffffffc00fc7947 */ /* 0x000fc0000383ffff */
[----:B------:R-:W-:-:S00]  /*0350*/  NOP ;  /* 0x0000000000007918 */ /* 0x000fc00000000000 */
        /* <DEDUP_REMOVED lines=10> */
.L_x_1:


//--------------------- .nv.constant0.triton_poi_fused_convolution_max_pool2d_with_indices_relu_sgn_sub_14 --------------------------
	.section	.nv.constant0.triton_poi_fused_convolution_max_pool2d_with_indices_relu_sgn_sub_14,"a",@progbits
	.sectionflags	@""
	.align	4
.nv.constant0.triton_poi_fused_convolution_max_pool2d_with_indices_relu_sgn_sub_14:
	.zero		564
